//
// Generated by NVIDIA NVVM Compiler
//
// Compiler Build ID: CL-36424714
// Cuda compilation tools, release 13.0, V13.0.88
// Based on NVVM 20.0.0
//

.version 9.0
.target sm_100
.address_size 64

	// .globl	_Z13addVectorsGPUPKdS0_Pdi

.visible .entry _Z13addVectorsGPUPKdS0_Pdi(
	.param .u64 .ptr .align 1 _Z13addVectorsGPUPKdS0_Pdi_param_0,
	.param .u64 .ptr .align 1 _Z13addVectorsGPUPKdS0_Pdi_param_1,
	.param .u64 .ptr .align 1 _Z13addVectorsGPUPKdS0_Pdi_param_2,
	.param .u32 _Z13addVectorsGPUPKdS0_Pdi_param_3
)
{
	.reg .b32 	%r<6>;
	.reg .b64 	%rd<11>;
	.reg .b64 	%fd<4>;

	ld.param.u64 	%rd1, [_Z13addVectorsGPUPKdS0_Pdi_param_0];
	ld.param.u64 	%rd2, [_Z13addVectorsGPUPKdS0_Pdi_param_1];
	ld.param.u64 	%rd3, [_Z13addVectorsGPUPKdS0_Pdi_param_2];
	cvta.to.global.u64 	%rd4, %rd3;
	cvta.to.global.u64 	%rd5, %rd2;
	cvta.to.global.u64 	%rd6, %rd1;
	mov.u32 	%r1, %ctaid.x;
	mov.u32 	%r2, %ntid.x;
	mov.u32 	%r3, %tid.x;
	mad.lo.s32 	%r4, %r1, %r2, %r3;
	add.s32 	%r5, %r4, 100000000;
	mul.wide.u32 	%rd7, %r5, 8;
	add.s64 	%rd8, %rd6, %rd7;
	ld.global.f64 	%fd1, [%rd8];
	add.s64 	%rd9, %rd5, %rd7;
	ld.global.f64 	%fd2, [%rd9];
	add.f64 	%fd3, %fd1, %fd2;
	add.s64 	%rd10, %rd4, %rd7;
	st.global.f64 	[%rd10], %fd3;
	ret;

}


// ===== COMPILED SASS (sm_100) =====

	.target	sm_100

	.elftype	@"ET_EXEC"


//--------------------- .note.nv.tkinfo           --------------------------
	.section	.note.nv.tkinfo,"",@"SHT_NOTE"
	.sectionflags	@"SHF_NOTE_NV_TKINFO"
	.tkinfo
        /*0018*/ 	.word	0x00000002
        /*0030*/ 	.string	""
        /*0030*/ 	.string	"ptxas"
        /*0030*/ 	.string	"Cuda compilation tools, release 13.0, V13.0.88"
        /*0030*/ 	.string	"Build cuda_13.0.r13.0/compiler.36424714_0"
        /*0030*/ 	.string	"-arch sm_100 -m 64 "



//--------------------- .note.nv.cuinfo           --------------------------
	.section	.note.nv.cuinfo,"",@"SHT_NOTE"
	.sectionflags	@"SHF_NOTE_NV_CUINFO"
        /*0018*/ 	.short	0x0002
        /*001a*/ 	.short	0x0064
        /*001c*/ 	.short	0x0082
	.zero		2


//--------------------- .nv.info                  --------------------------
	.section	.nv.info,"",@"SHT_CUDA_INFO"
	.align	4


	//----- nvinfo : EIATTR_REGCOUNT
	.align		4
        /*0000*/ 	.byte	0x04, 0x2f
        /*0002*/ 	.short	(.L_1 - .L_0)
	.align		4
.L_0:
        /*0004*/ 	.word	index@(_Z13addVectorsGPUPKdS0_Pdi)
        /*0008*/ 	.word	0x0000000e


	//----- nvinfo : EIATTR_FRAME_SIZE
	.align		4
.L_1:
        /*000c*/ 	.byte	0x04, 0x11
        /*000e*/ 	.short	(.L_3 - .L_2)
	.align		4
.L_2:
        /*0010*/ 	.word	index@(_Z13addVectorsGPUPKdS0_Pdi)
        /*0014*/ 	.word	0x00000000


	//----- nvinfo : EIATTR_MIN_STACK_SIZE
	.align		4
.L_3:
        /*0018*/ 	.byte	0x04, 0x12
        /*001a*/ 	.short	(.L_5 - .L_4)
	.align		4
.L_4:
        /*001c*/ 	.word	index@(_Z13addVectorsGPUPKdS0_Pdi)
        /*0020*/ 	.word	0x00000000
.L_5:


//--------------------- .nv.compat                --------------------------
	.section	.nv.compat,"",@"SHT_CUDA_COMPAT_INFO"
	.align	4
        /*0000*/ 	.byte	0x02, 0x09, 0x00, 0x00, 0x02, 0x02, 0x01, 0x00, 0x02, 0x05, 0x05, 0x00, 0x03, 0x07, 0x01, 0x01
        /*0010*/ 	.byte	0x02, 0x03, 0x00, 0x00, 0x02, 0x06, 0x01, 0x00, 0x04, 0x0b, 0x08, 0x00, 0x01, 0x00, 0x00, 0x00
        /*0020*/ 	.byte	0x00, 0x00, 0x00, 0x00


//--------------------- .nv.info._Z13addVectorsGPUPKdS0_Pdi --------------------------
	.section	.nv.info._Z13addVectorsGPUPKdS0_Pdi,"",@"SHT_CUDA_INFO"
	.sectionflags	@""
	.align	4


	//----- nvinfo : EIATTR_CUDA_API_VERSION
	.align		4
        /*0000*/ 	.byte	0x04, 0x37
        /*0002*/ 	.short	(.L_7 - .L_6)
.L_6:
        /*0004*/ 	.word	0x00000082


	//----- nvinfo : EIATTR_KPARAM_INFO
	.align		4
.L_7:
        /*0008*/ 	.byte	0x04, 0x17
        /*000a*/ 	.short	(.L_9 - .L_8)
.L_8:
        /*000c*/ 	.word	0x00000000
        /*0010*/ 	.short	0x0003
        /*0012*/ 	.short	0x0018
        /*0014*/ 	.byte	0x00, 0xf0, 0x11, 0x00


	//----- nvinfo : EIATTR_KPARAM_INFO
	.align		4
.L_9:
        /*0018*/ 	.byte	0x04, 0x17
        /*001a*/ 	.short	(.L_11 - .L_10)
.L_10:
        /*001c*/ 	.word	0x00000000
        /*0020*/ 	.short	0x0002
        /*0022*/ 	.short	0x0010
        /*0024*/ 	.byte	0x00, 0xf5, 0x21, 0x00


	//----- nvinfo : EIATTR_KPARAM_INFO
	.align		4
.L_11:
        /*0028*/ 	.byte	0x04, 0x17
        /*002a*/ 	.short	(.L_13 - .L_12)
.L_12:
        /*002c*/ 	.word	0x00000000
        /*0030*/ 	.short	0x0001
        /*0032*/ 	.short	0x0008
        /*0034*/ 	.byte	0x00, 0xf5, 0x21, 0x00


	//----- nvinfo : EIATTR_KPARAM_INFO
	.align		4
.L_13:
        /*0038*/ 	.byte	0x04, 0x17
        /*003a*/ 	.short	(.L_15 - .L_14)
.L_14:
        /*003c*/ 	.word	0x00000000
        /*0040*/ 	.short	0x0000
        /*0042*/ 	.short	0x0000
        /*0044*/ 	.byte	0x00, 0xf5, 0x21, 0x00


	//----- nvinfo : EIATTR_SPARSE_MMA_MASK
	.align		4
.L_15:
        /*0048*/ 	.byte	0x03, 0x50
        /*004a*/ 	.short	0x0000


	//----- nvinfo : EIATTR_MAXREG_COUNT
	.align		4
        /*004c*/ 	.byte	0x03, 0x1b
        /*004e*/ 	.short	0x00ff


	//----- nvinfo : EIATTR_MERCURY_ISA_VERSION
	.align		4
        /*0050*/ 	.byte	0x03, 0x5f
        /*0052*/ 	.short	0x0101


	//----- nvinfo : EIATTR_VRC_CTA_INIT_COUNT
	.align		4
        /*0054*/ 	.byte	0x02, 0x4a
	.zero		1
	.zero		1


	//----- nvinfo : EIATTR_EXIT_INSTR_OFFSETS
	.align		4
        /*0058*/ 	.byte	0x04, 0x1c
        /*005a*/ 	.short	(.L_17 - .L_16)


	//   ....[0]....
.L_16:
        /*005c*/ 	.word	0x00000110


	//----- nvinfo : EIATTR_CBANK_PARAM_SIZE
	.align		4
.L_17:
        /*0060*/ 	.byte	0x03, 0x19
        /*0062*/ 	.short	0x001c


	//----- nvinfo : EIATTR_PARAM_CBANK
	.align		4
        /*0064*/ 	.byte	0x04, 0x0a
        /*0066*/ 	.short	(.L_19 - .L_18)
	.align		4
.L_18:
        /*0068*/ 	.word	index@(.nv.constant0._Z13addVectorsGPUPKdS0_Pdi)
        /*006c*/ 	.short	0x0380
        /*006e*/ 	.short	0x001c


	//----- nvinfo : EIATTR_SW_WAR
	.align		4
.L_19:
        /*0070*/ 	.byte	0x04, 0x36
        /*0072*/ 	.short	(.L_21 - .L_20)
.L_20:
        /*0074*/ 	.word	0x00000008
.L_21:


//--------------------- .nv.callgraph             --------------------------
	.section	.nv.callgraph,"",@"SHT_CUDA_CALLGRAPH"
	.align	4
	.sectionentsize	8
	.align		4
        /*0000*/ 	.word	0x00000000
	.align		4
        /*0004*/ 	.word	0xffffffff
	.align		4
        /*0008*/ 	.word	0x00000000
	.align		4
        /*000c*/ 	.word	0xfffffffe
	.align		4
        /*0010*/ 	.word	0x00000000
	.align		4
        /*0014*/ 	.word	0xfffffffd
	.align		4
        /*0018*/ 	.word	0x00000000
	.align		4
        /*001c*/ 	.word	0xfffffffc


//--------------------- .text._Z13addVectorsGPUPKdS0_Pdi --------------------------
	.section	.text._Z13addVectorsGPUPKdS0_Pdi,"ax",@progbits
	.align	128
        .global         _Z13addVectorsGPUPKdS0_Pdi
        .type           _Z13addVectorsGPUPKdS0_Pdi,@function
        .size           _Z13addVectorsGPUPKdS0_Pdi,(.L_x_1 - _Z13addVectorsGPUPKdS0_Pdi)
        .other          _Z13addVectorsGPUPKdS0_Pdi,@"STO_CUDA_ENTRY STV_DEFAULT"
_Z13addVectorsGPUPKdS0_Pdi:
.text._Z13addVectorsGPUPKdS0_Pdi:
[----:B------:R-:W-:Y:S01]  /*0000*/  LDC R1, c[0x0][0x37c] ;  /* 0x0000df00ff017b82 */ /* 0x000fe20000000800 */
[----:B------:R-:W0:Y:S07]  /*0010*/  S2R R7, SR_TID.X ;  /* 0x0000000000077919 */ /* 0x000e2e0000002100 */
[----:B------:R-:W0:Y:S01]  /*0020*/  S2UR UR6, SR_CTAID.X ;  /* 0x00000000000679c3 */ /* 0x000e220000002500 */
[----:B------:R-:W1:Y:S07]  /*0030*/  LDCU.64 UR4, c[0x0][0x358] ;  /* 0x00006b00ff0477ac */ /* 0x000e6e0008000a00 */
[----:B------:R-:W0:Y:S08]  /*0040*/  LDC R0, c[0x0][0x360] ;  /* 0x0000d800ff007b82 */ /* 0x000e300000000800 */
[----:B------:R-:W2:Y:S08]  /*0050*/  LDC.64 R2, c[0x0][0x380] ;  /* 0x0000e000ff027b82 */ /* 0x000eb00000000a00 */
[----:B------:R-:W3:Y:S01]  /*0060*/  LDC.64 R4, c[0x0][0x388] ;  /* 0x0000e200ff047b82 */ /* 0x000ee20000000a00 */
[----:B0-----:R-:W-:-:S07]  /*0070*/  IMAD R0, R0, UR6, R7 ;  /* 0x0000000600007c24 */ /* 0x001fce000f8e0207 */
[----:B------:R-:W0:Y:S01]  /*0080*/  LDC.64 R8, c[0x0][0x390] ;  /* 0x0000e400ff087b82 */ /* 0x000e220000000a00 */
[----:B------:R-:W-:-:S05]  /*0090*/  IADD3 R11, PT, PT, R0, 0x5f5e100, RZ ;  /* 0x05f5e100000b7810 */ /* 0x000fca0007ffe0ff */
[----:B--2---:R-:W-:-:S04]  /*00a0*/  IMAD.WIDE.U32 R2, R11, 0x8, R2 ;  /* 0x000000080b027825 */ /* 0x004fc800078e0002 */
[C---:B---3--:R-:W-:Y:S02]  /*00b0*/  IMAD.WIDE.U32 R4, R11.reuse, 0x8, R4 ;  /* 0x000000080b047825 */ /* 0x048fe400078e0004 */
[----:B-1----:R-:W2:Y:S04]  /*00c0*/  LDG.E.64 R2, desc[UR4][R2.64] ;  /* 0x0000000402027981 */ /* 0x002ea8000c1e1b00 */
[----:B------:R-:W2:Y:S01]  /*00d0*/  LDG.E.64 R4, desc[UR4][R4.64] ;  /* 0x0000000404047981 */ /* 0x000ea2000c1e1b00 */
[----:B0-----:R-:W-:Y:S01]  /*00e0*/  IMAD.WIDE.U32 R8, R11, 0x8, R8 ;  /* 0x000000080b087825 */ /* 0x001fe200078e0008 */
[----:B--2---:R-:W-:-:S07]  /*00f0*/  DADD R6, R2, R4 ;  /* 0x0000000002067229 */ /* 0x004fce0000000004 */
[----:B------:R-:W-:Y:S01]  /*0100*/  STG.E.64 desc[UR4][R8.64], R6 ;  /* 0x0000000608007986 */ /* 0x000fe2000c101b04 */
[----:B------:R-:W-:Y:S05]  /*0110*/  EXIT ;  /* 0x000000000000794d */ /* 0x000fea0003800000 */
.L_x_0:
[----:B------:R-:W-:-:S00]  /*0120*/  BRA `(.L_x_0) ;  /* 0xfffffffc00fc7947 */ /* 0x000fc0000383ffff */
[----:B------:R-:W-:-:S00]  /*0130*/  NOP ;  /* 0x0000000000007918 */ /* 0x000fc00000000000 */
        /* <DEDUP_REMOVED lines=12> */
.L_x_1:


//--------------------- .nv.shared.reserved.0     --------------------------
	.section	.nv.shared.reserved.0,"aw",@nobits
	.weak		__nv_reservedSMEM_offset_0_alias
	.size		__nv_reservedSMEM_offset_0_alias, 0, 64
	.other		__nv_reservedSMEM_offset_0_alias,@"STO_CUDA_RESERVED_SHARED STV_DEFAULT"
__nv_reservedSMEM_offset_0_alias:
	.zero		0
	.zero		64


//--------------------- .nv.constant0._Z13addVectorsGPUPKdS0_Pdi --------------------------
	.section	.nv.constant0._Z13addVectorsGPUPKdS0_Pdi,"a",@progbits
	.sectionflags	@""
	.align	4
.nv.constant0._Z13addVectorsGPUPKdS0_Pdi:
	.zero		924


//--------------------- SYMBOLS --------------------------

	.type		.nv.reservedSmem.offset0,@object
	.size		.nv.reservedSmem.offset0,0x4
